//
// Generated by NVIDIA NVVM Compiler
//
// Compiler Build ID: CL-36424714
// Cuda compilation tools, release 13.0, V13.0.88
// Based on NVVM 20.0.0
//

.version 9.0
.target sm_100
.address_size 64

	// .globl	_Z13depthwiseconvPKfS0_Pf

.visible .entry _Z13depthwiseconvPKfS0_Pf(
	.param .u64 .ptr .align 1 _Z13depthwiseconvPKfS0_Pf_param_0,
	.param .u64 .ptr .align 1 _Z13depthwiseconvPKfS0_Pf_param_1,
	.param .u64 .ptr .align 1 _Z13depthwiseconvPKfS0_Pf_param_2
)
{
	.reg .pred 	%p<6>;
	.reg .b32 	%r<18>;
	.reg .b32 	%f<28>;
	.reg .b64 	%rd<13>;

	ld.param.u64 	%rd1, [_Z13depthwiseconvPKfS0_Pf_param_0];
	ld.param.u64 	%rd2, [_Z13depthwiseconvPKfS0_Pf_param_1];
	ld.param.u64 	%rd3, [_Z13depthwiseconvPKfS0_Pf_param_2];
	mov.u32 	%r4, %ctaid.x;
	mov.u32 	%r5, %ntid.x;
	mov.u32 	%r6, %tid.x;
	mad.lo.s32 	%r1, %r4, %r5, %r6;
	mov.u32 	%r7, %ctaid.y;
	mov.u32 	%r8, %ntid.y;
	mov.u32 	%r9, %tid.y;
	mad.lo.s32 	%r10, %r7, %r8, %r9;
	mov.u32 	%r3, %ctaid.z;
	setp.gt.s32 	%p1, %r1, 253;
	setp.gt.u32 	%p2, %r10, 253;
	setp.gt.u32 	%p3, %r3, 127;
	or.pred  	%p4, %p2, %p3;
	or.pred  	%p5, %p4, %p1;
	@%p5 bra 	$L__BB0_2;
	cvta.to.global.u64 	%rd4, %rd3;
	cvta.to.global.u64 	%rd5, %rd1;
	cvta.to.global.u64 	%rd6, %rd2;
	shl.b32 	%r11, %r1, 7;
	shl.b32 	%r12, %r10, 15;
	add.s32 	%r13, %r12, %r3;
	add.s32 	%r14, %r13, %r11;
	mul.wide.s32 	%rd7, %r14, 4;
	add.s64 	%rd8, %rd5, %rd7;
	ld.global.f32 	%f1, [%rd8];
	mul.wide.u32 	%rd9, %r3, 4;
	add.s64 	%rd10, %rd6, %rd9;
	ld.global.f32 	%f2, [%rd10];
	fma.rn.f32 	%f3, %f1, %f2, 0f00000000;
	ld.global.f32 	%f4, [%rd8+512];
	ld.global.f32 	%f5, [%rd10+512];
	fma.rn.f32 	%f6, %f4, %f5, %f3;
	ld.global.f32 	%f7, [%rd8+1024];
	ld.global.f32 	%f8, [%rd10+1024];
	fma.rn.f32 	%f9, %f7, %f8, %f6;
	ld.global.f32 	%f10, [%rd8+131072];
	ld.global.f32 	%f11, [%rd10+1536];
	fma.rn.f32 	%f12, %f10, %f11, %f9;
	ld.global.f32 	%f13, [%rd8+131584];
	ld.global.f32 	%f14, [%rd10+2048];
	fma.rn.f32 	%f15, %f13, %f14, %f12;
	ld.global.f32 	%f16, [%rd8+132096];
	ld.global.f32 	%f17, [%rd10+2560];
	fma.rn.f32 	%f18, %f16, %f17, %f15;
	ld.global.f32 	%f19, [%rd8+262144];
	ld.global.f32 	%f20, [%rd10+3072];
	fma.rn.f32 	%f21, %f19, %f20, %f18;
	ld.global.f32 	%f22, [%rd8+262656];
	ld.global.f32 	%f23, [%rd10+3584];
	fma.rn.f32 	%f24, %f22, %f23, %f21;
	ld.global.f32 	%f25, [%rd8+263168];
	ld.global.f32 	%f26, [%rd10+4096];
	fma.rn.f32 	%f27, %f25, %f26, %f24;
	mad.lo.s32 	%r15, %r10, 254, %r1;
	shl.b32 	%r16, %r15, 7;
	add.s32 	%r17, %r16, %r3;
	mul.wide.s32 	%rd11, %r17, 4;
	add.s64 	%rd12, %rd4, %rd11;
	st.global.f32 	[%rd12], %f27;
$L__BB0_2:
	ret;

}


// ===== COMPILED SASS (sm_100) =====

	.target	sm_100

	.elftype	@"ET_EXEC"


//--------------------- .note.nv.tkinfo           --------------------------
	.section	.note.nv.tkinfo,"",@"SHT_NOTE"
	.sectionflags	@"SHF_NOTE_NV_TKINFO"
	.tkinfo
        /*0018*/ 	.word	0x00000002
        /*0030*/ 	.string	""
        /*0030*/ 	.string	"ptxas"
        /*0030*/ 	.string	"Cuda compilation tools, release 13.0, V13.0.88"
        /*0030*/ 	.string	"Build cuda_13.0.r13.0/compiler.36424714_0"
        /*0030*/ 	.string	"-arch sm_100 -m 64 "



//--------------------- .note.nv.cuinfo           --------------------------
	.section	.note.nv.cuinfo,"",@"SHT_NOTE"
	.sectionflags	@"SHF_NOTE_NV_CUINFO"
        /*0018*/ 	.short	0x0002
        /*001a*/ 	.short	0x0064
        /*001c*/ 	.short	0x0082
	.zero		2


//--------------------- .nv.info                  --------------------------
	.section	.nv.info,"",@"SHT_CUDA_INFO"
	.align	4


	//----- nvinfo : EIATTR_REGCOUNT
	.align		4
        /*0000*/ 	.byte	0x04, 0x2f
        /*0002*/ 	.short	(.L_1 - .L_0)
	.align		4
.L_0:
        /*0004*/ 	.word	index@(_Z13depthwiseconvPKfS0_Pf)
        /*0008*/ 	.word	0x0000001c


	//----- nvinfo : EIATTR_FRAME_SIZE
	.align		4
.L_1:
        /*000c*/ 	.byte	0x04, 0x11
        /*000e*/ 	.short	(.L_3 - .L_2)
	.align		4
.L_2:
        /*0010*/ 	.word	index@(_Z13depthwiseconvPKfS0_Pf)
        /*0014*/ 	.word	0x00000000


	//----- nvinfo : EIATTR_MIN_STACK_SIZE
	.align		4
.L_3:
        /*0018*/ 	.byte	0x04, 0x12
        /*001a*/ 	.short	(.L_5 - .L_4)
	.align		4
.L_4:
        /*001c*/ 	.word	index@(_Z13depthwiseconvPKfS0_Pf)
        /*0020*/ 	.word	0x00000000
.L_5:


//--------------------- .nv.compat                --------------------------
	.section	.nv.compat,"",@"SHT_CUDA_COMPAT_INFO"
	.align	4
        /*0000*/ 	.byte	0x02, 0x09, 0x00, 0x00, 0x02, 0x02, 0x01, 0x00, 0x02, 0x05, 0x05, 0x00, 0x03, 0x07, 0x01, 0x01
        /*0010*/ 	.byte	0x02, 0x03, 0x00, 0x00, 0x02, 0x06, 0x01, 0x00, 0x04, 0x0b, 0x08, 0x00, 0x09, 0x00, 0x00, 0x00
        /*0020*/ 	.byte	0x00, 0x00, 0x00, 0x00


//--------------------- .nv.info._Z13depthwiseconvPKfS0_Pf --------------------------
	.section	.nv.info._Z13depthwiseconvPKfS0_Pf,"",@"SHT_CUDA_INFO"
	.sectionflags	@""
	.align	4


	//----- nvinfo : EIATTR_CUDA_API_VERSION
	.align		4
        /*0000*/ 	.byte	0x04, 0x37
        /*0002*/ 	.short	(.L_7 - .L_6)
.L_6:
        /*0004*/ 	.word	0x00000082


	//----- nvinfo : EIATTR_KPARAM_INFO
	.align		4
.L_7:
        /*0008*/ 	.byte	0x04, 0x17
        /*000a*/ 	.short	(.L_9 - .L_8)
.L_8:
        /*000c*/ 	.word	0x00000000
        /*0010*/ 	.short	0x0002
        /*0012*/ 	.short	0x0010
        /*0014*/ 	.byte	0x00, 0xf5, 0x21, 0x00


	//----- nvinfo : EIATTR_KPARAM_INFO
	.align		4
.L_9:
        /*0018*/ 	.byte	0x04, 0x17
        /*001a*/ 	.short	(.L_11 - .L_10)
.L_10:
        /*001c*/ 	.word	0x00000000
        /*0020*/ 	.short	0x0001
        /*0022*/ 	.short	0x0008
        /*0024*/ 	.byte	0x00, 0xf5, 0x21, 0x00


	//----- nvinfo : EIATTR_KPARAM_INFO
	.align		4
.L_11:
        /*0028*/ 	.byte	0x04, 0x17
        /*002a*/ 	.short	(.L_13 - .L_12)
.L_12:
        /*002c*/ 	.word	0x00000000
        /*0030*/ 	.short	0x0000
        /*0032*/ 	.short	0x0000
        /*0034*/ 	.byte	0x00, 0xf5, 0x21, 0x00


	//----- nvinfo : EIATTR_SPARSE_MMA_MASK
	.align		4
.L_13:
        /*0038*/ 	.byte	0x03, 0x50
        /*003a*/ 	.short	0x0000


	//----- nvinfo : EIATTR_MAXREG_COUNT
	.align		4
        /*003c*/ 	.byte	0x03, 0x1b
        /*003e*/ 	.short	0x00ff


	//----- nvinfo : EIATTR_MERCURY_ISA_VERSION
	.align		4
        /*0040*/ 	.byte	0x03, 0x5f
        /*0042*/ 	.short	0x0101


	//----- nvinfo : EIATTR_VRC_CTA_INIT_COUNT
	.align		4
        /*0044*/ 	.byte	0x02, 0x4a
	.zero		1
	.zero		1


	//----- nvinfo : EIATTR_EXIT_INSTR_OFFSETS
	.align		4
        /*0048*/ 	.byte	0x04, 0x1c
        /*004a*/ 	.short	(.L_15 - .L_14)


	//   ....[0]....
.L_14:
        /*004c*/ 	.word	0x000000d0


	//   ....[1]....
        /*0050*/ 	.word	0x00000350


	//----- nvinfo : EIATTR_CBANK_PARAM_SIZE
	.align		4
.L_15:
        /*0054*/ 	.byte	0x03, 0x19
        /*0056*/ 	.short	0x0018


	//----- nvinfo : EIATTR_PARAM_CBANK
	.align		4
        /*0058*/ 	.byte	0x04, 0x0a
        /*005a*/ 	.short	(.L_17 - .L_16)
	.align		4
.L_16:
        /*005c*/ 	.word	index@(.nv.constant0._Z13depthwiseconvPKfS0_Pf)
        /*0060*/ 	.short	0x0380
        /*0062*/ 	.short	0x0018


	//----- nvinfo : EIATTR_SW_WAR
	.align		4
.L_17:
        /*0064*/ 	.byte	0x04, 0x36
        /*0066*/ 	.short	(.L_19 - .L_18)
.L_18:
        /*0068*/ 	.word	0x00000008
.L_19:


//--------------------- .nv.callgraph             --------------------------
	.section	.nv.callgraph,"",@"SHT_CUDA_CALLGRAPH"
	.align	4
	.sectionentsize	8
	.align		4
        /*0000*/ 	.word	0x00000000
	.align		4
        /*0004*/ 	.word	0xffffffff
	.align		4
        /*0008*/ 	.word	0x00000000
	.align		4
        /*000c*/ 	.word	0xfffffffe
	.align		4
        /*0010*/ 	.word	0x00000000
	.align		4
        /*0014*/ 	.word	0xfffffffd
	.align		4
        /*0018*/ 	.word	0x00000000
	.align		4
        /*001c*/ 	.word	0xfffffffc


//--------------------- .text._Z13depthwiseconvPKfS0_Pf --------------------------
	.section	.text._Z13depthwiseconvPKfS0_Pf,"ax",@progbits
	.align	128
        .global         _Z13depthwiseconvPKfS0_Pf
        .type           _Z13depthwiseconvPKfS0_Pf,@function
        .size           _Z13depthwiseconvPKfS0_Pf,(.L_x_1 - _Z13depthwiseconvPKfS0_Pf)
        .other          _Z13depthwiseconvPKfS0_Pf,@"STO_CUDA_ENTRY STV_DEFAULT"
_Z13depthwiseconvPKfS0_Pf:
.text._Z13depthwiseconvPKfS0_Pf:
[----:B------:R-:W-:Y:S01]  /*0000*/  LDC R1, c[0x0][0x37c] ;  /* 0x0000df00ff017b82 */ /* 0x000fe20000000800 */
[----:B------:R-:W0:Y:S07]  /*0010*/  S2R R3, SR_TID.Y ;  /* 0x0000000000037919 */ /* 0x000e2e0000002200 */
[----:B------:R-:W1:Y:S01]  /*0020*/  LDC R9, c[0x0][0x360] ;  /* 0x0000d800ff097b82 */ /* 0x000e620000000800 */
[----:B------:R-:W2:Y:S01]  /*0030*/  S2R R8, SR_CTAID.Z ;  /* 0x0000000000087919 */ /* 0x000ea20000002700 */
[----:B------:R-:W1:Y:S06]  /*0040*/  S2R R0, SR_TID.X ;  /* 0x0000000000007919 */ /* 0x000e6c0000002100 */
[----:B------:R-:W0:Y:S08]  /*0050*/  S2UR UR5, SR_CTAID.Y ;  /* 0x00000000000579c3 */ /* 0x000e300000002600 */
[----:B------:R-:W0:Y:S08]  /*0060*/  LDC R10, c[0x0][0x364] ;  /* 0x0000d900ff0a7b82 */ /* 0x000e300000000800 */
[----:B------:R-:W1:Y:S01]  /*0070*/  S2UR UR4, SR_CTAID.X ;  /* 0x00000000000479c3 */ /* 0x000e620000002500 */
[----:B--2---:R-:W-:Y:S01]  /*0080*/  ISETP.GT.U32.AND P0, PT, R8, 0x7f, PT ;  /* 0x0000007f0800780c */ /* 0x004fe20003f04070 */
[----:B0-----:R-:W-:-:S05]  /*0090*/  IMAD R10, R10, UR5, R3 ;  /* 0x000000050a0a7c24 */ /* 0x001fca000f8e0203 */
[----:B------:R-:W-:Y:S01]  /*00a0*/  ISETP.GT.U32.OR P0, PT, R10, 0xfd, P0 ;  /* 0x000000fd0a00780c */ /* 0x000fe20000704470 */
[----:B-1----:R-:W-:-:S05]  /*00b0*/  IMAD R9, R9, UR4, R0 ;  /* 0x0000000409097c24 */ /* 0x002fca000f8e0200 */
[----:B------:R-:W-:-:S13]  /*00c0*/  ISETP.GT.OR P0, PT, R9, 0xfd, P0 ;  /* 0x000000fd0900780c */ /* 0x000fda0000704670 */
[----:B------:R-:W-:Y:S05]  /*00d0*/  @P0 EXIT ;  /* 0x000000000000094d */ /* 0x000fea0003800000 */
[----:B------:R-:W0:Y:S01]  /*00e0*/  LDC.64 R2, c[0x0][0x388] ;  /* 0x0000e200ff027b82 */ /* 0x000e220000000a00 */
[----:B------:R-:W1:Y:S01]  /*00f0*/  LDCU.64 UR4, c[0x0][0x358] ;  /* 0x00006b00ff0477ac */ /* 0x000e620008000a00 */
[----:B------:R-:W-:-:S04]  /*0100*/  LEA R0, R10, R8, 0xf ;  /* 0x000000080a007211 */ /* 0x000fc800078e78ff */
[----:B------:R-:W-:Y:S02]  /*0110*/  LEA R7, R9, R0, 0x7 ;  /* 0x0000000009077211 */ /* 0x000fe400078e38ff */
[----:B------:R-:W2:Y:S01]  /*0120*/  LDC.64 R4, c[0x0][0x380] ;  /* 0x0000e000ff047b82 */ /* 0x000ea20000000a00 */
[----:B0-----:R-:W-:-:S05]  /*0130*/  IMAD.WIDE.U32 R2, R8, 0x4, R2 ;  /* 0x0000000408027825 */ /* 0x001fca00078e0002 */
[----:B-1----:R-:W3:Y:S01]  /*0140*/  LDG.E R6, desc[UR4][R2.64+0x200] ;  /* 0x0002000402067981 */ /* 0x002ee2000c1e1900 */
[----:B--2---:R-:W-:-:S03]  /*0150*/  IMAD.WIDE R4, R7, 0x4, R4 ;  /* 0x0000000407047825 */ /* 0x004fc600078e0204 */
[----:B------:R-:W2:Y:S04]  /*0160*/  LDG.E R24, desc[UR4][R2.64+0x400] ;  /* 0x0004000402187981 */ /* 0x000ea8000c1e1900 */
[----:B------:R-:W4:Y:S04]  /*0170*/  LDG.E R7, desc[UR4][R2.64] ;  /* 0x0000000402077981 */ /* 0x000f28000c1e1900 */
[----:B------:R-:W4:Y:S04]  /*0180*/  LDG.E R0, desc[UR4][R4.64] ;  /* 0x0000000404007981 */ /* 0x000f28000c1e1900 */
[----:B------:R-:W3:Y:S04]  /*0190*/  LDG.E R23, desc[UR4][R4.64+0x200] ;  /* 0x0002000404177981 */ /* 0x000ee8000c1e1900 */
[----:B------:R-:W2:Y:S04]  /*01a0*/  LDG.E R25, desc[UR4][R4.64+0x400] ;  /* 0x0004000404197981 */ /* 0x000ea8000c1e1900 */
[----:B------:R-:W5:Y:S04]  /*01b0*/  LDG.E R21, desc[UR4][R2.64+0x600] ;  /* 0x0006000402157981 */ /* 0x000f68000c1e1900 */
        /* <DEDUP_REMOVED lines=10> */
[----:B------:R-:W5:Y:S01]  /*0260*/  LDG.E R22, desc[UR4][R2.64+0x1000] ;  /* 0x0010000402167981 */ /* 0x000f62000c1e1900 */
[----:B------:R-:W-:-:S05]  /*0270*/  IMAD R9, R10, 0xfe, R9 ;  /* 0x000000fe0a097824 */ /* 0x000fca00078e0209 */
[----:B------:R-:W-:Y:S01]  /*0280*/  LEA R9, R9, R8, 0x7 ;  /* 0x0000000809097211 */ /* 0x000fe200078e38ff */
[----:B----4-:R-:W-:-:S04]  /*0290*/  FFMA R0, R0, R7, RZ ;  /* 0x0000000700007223 */ /* 0x010fc800000000ff */
[----:B---3--:R-:W-:Y:S02]  /*02a0*/  FFMA R0, R23, R6, R0 ;  /* 0x0000000617007223 */ /* 0x008fe40000000000 */
[----:B------:R-:W0:Y:S02]  /*02b0*/  LDC.64 R6, c[0x0][0x390] ;  /* 0x0000e400ff067b82 */ /* 0x000e240000000a00 */
[----:B--2---:R-:W-:-:S04]  /*02c0*/  FFMA R25, R25, R24, R0 ;  /* 0x0000001819197223 */ /* 0x004fc80000000000 */
[----:B-----5:R-:W-:-:S04]  /*02d0*/  FFMA R21, R20, R21, R25 ;  /* 0x0000001514157223 */ /* 0x020fc80000000019 */
[----:B------:R-:W-:-:S04]  /*02e0*/  FFMA R19, R18, R19, R21 ;  /* 0x0000001312137223 */ /* 0x000fc80000000015 */
[----:B------:R-:W-:-:S04]  /*02f0*/  FFMA R17, R16, R17, R19 ;  /* 0x0000001110117223 */ /* 0x000fc80000000013 */
[----:B------:R-:W-:Y:S01]  /*0300*/  FFMA R15, R14, R15, R17 ;  /* 0x0000000f0e0f7223 */ /* 0x000fe20000000011 */
[----:B0-----:R-:W-:-:S04]  /*0310*/  IMAD.WIDE R6, R9, 0x4, R6 ;  /* 0x0000000409067825 */ /* 0x001fc800078e0206 */
[----:B------:R-:W-:-:S04]  /*0320*/  FFMA R12, R12, R13, R15 ;  /* 0x0000000d0c0c7223 */ /* 0x000fc8000000000f */
[----:B------:R-:W-:-:S05]  /*0330*/  FFMA R11, R11, R22, R12 ;  /* 0x000000160b0b7223 */ /* 0x000fca000000000c */
[----:B------:R-:W-:Y:S01]  /*0340*/  STG.E desc[UR4][R6.64], R11 ;  /* 0x0000000b06007986 */ /* 0x000fe2000c101904 */
[----:B------:R-:W-:Y:S05]  /*0350*/  EXIT ;  /* 0x000000000000794d */ /* 0x000fea0003800000 */
.L_x_0:
[----:B------:R-:W-:-:S00]  /*0360*/  BRA `(.L_x_0) ;  /* 0xfffffffc00fc7947 */ /* 0x000fc0000383ffff */
[----:B------:R-:W-:-:S00]  /*0370*/  NOP ;  /* 0x0000000000007918 */ /* 0x000fc00000000000 */
        /* <DEDUP_REMOVED lines=8> */
.L_x_1:


//--------------------- .nv.shared.reserved.0     --------------------------
	.section	.nv.shared.reserved.0,"aw",@nobits
	.weak		__nv_reservedSMEM_offset_0_alias
	.size		__nv_reservedSMEM_offset_0_alias, 0, 64
	.other		__nv_reservedSMEM_offset_0_alias,@"STO_CUDA_RESERVED_SHARED STV_DEFAULT"
__nv_reservedSMEM_offset_0_alias:
	.zero		0
	.zero		64


//--------------------- .nv.constant0._Z13depthwiseconvPKfS0_Pf --------------------------
	.section	.nv.constant0._Z13depthwiseconvPKfS0_Pf,"a",@progbits
	.sectionflags	@""
	.align	4
.nv.constant0._Z13depthwiseconvPKfS0_Pf:
	.zero		920


//--------------------- SYMBOLS --------------------------

	.type		.nv.reservedSmem.offset0,@object
	.size		.nv.reservedSmem.offset0,0x4
